//
// Generated by NVIDIA NVVM Compiler
//
// Compiler Build ID: CL-36424714
// Cuda compilation tools, release 13.0, V13.0.88
// Based on NVVM 20.0.0
//

.version 9.0
.target sm_100
.address_size 64

	// .globl	_Z6kernely
.extern .func  (.param .b32 func_retval0) vprintf
(
	.param .b64 vprintf_param_0,
	.param .b64 vprintf_param_1
)
;
.global .align 1 .b8 $str[10] = {118, 97, 108, 32, 61, 32, 37, 102, 10};

.visible .entry _Z6kernely(
	.param .u64 _Z6kernely_param_0
)
{
	.local .align 8 .b8 	__local_depot0[8];
	.reg .b64 	%SP;
	.reg .b64 	%SPL;
	.reg .b32 	%r<3>;
	.reg .b32 	%f<7>;
	.reg .b64 	%rd<6>;
	.reg .b64 	%fd<2>;

	mov.u64 	%SPL, __local_depot0;
	cvta.local.u64 	%SP, %SPL;
	ld.param.u64 	%rd1, [_Z6kernely_param_0];
	add.u64 	%rd2, %SP, 0;
	add.u64 	%rd3, %SPL, 0;
	mov.f32 	%f1, 0f404CCCCD;
	mov.f32 	%f2, 0f40066666;
	tex.2d.v4.f32.f32 	{%f3, %f4, %f5, %f6}, [%rd1, {%f2, %f1}];
	cvt.f64.f32 	%fd1, %f3;
	st.local.f64 	[%rd3], %fd1;
	mov.u64 	%rd4, $str;
	cvta.global.u64 	%rd5, %rd4;
	{ // callseq 0, 0
	.param .b64 param0;
	st.param.b64 	[param0], %rd5;
	.param .b64 param1;
	st.param.b64 	[param1], %rd2;
	.param .b32 retval0;
	call.uni (retval0), 
	vprintf, 
	(
	param0, 
	param1
	);
	ld.param.b32 	%r1, [retval0];
	} // callseq 0
	ret;

}


// ===== COMPILED SASS (sm_100) =====

	.target	sm_100

	.elftype	@"ET_EXEC"


//--------------------- .note.nv.tkinfo           --------------------------
	.section	.note.nv.tkinfo,"",@"SHT_NOTE"
	.sectionflags	@"SHF_NOTE_NV_TKINFO"
	.tkinfo
        /*0018*/ 	.word	0x00000002
        /*0030*/ 	.string	""
        /*0030*/ 	.string	"ptxas"
        /*0030*/ 	.string	"Cuda compilation tools, release 13.0, V13.0.88"
        /*0030*/ 	.string	"Build cuda_13.0.r13.0/compiler.36424714_0"
        /*0030*/ 	.string	"-arch sm_100 -m 64 "



//--------------------- .note.nv.cuinfo           --------------------------
	.section	.note.nv.cuinfo,"",@"SHT_NOTE"
	.sectionflags	@"SHF_NOTE_NV_CUINFO"
        /*0018*/ 	.short	0x0002
        /*001a*/ 	.short	0x0064
        /*001c*/ 	.short	0x0082
	.zero		2


//--------------------- .nv.info                  --------------------------
	.section	.nv.info,"",@"SHT_CUDA_INFO"
	.align	4


	//----- nvinfo : EIATTR_REGCOUNT
	.align		4
        /*0000*/ 	.byte	0x04, 0x2f
        /*0002*/ 	.short	(.L_2 - .L_1)
	.align		4
.L_1:
        /*0004*/ 	.word	index@(_Z6kernely)
        /*0008*/ 	.word	0x00000018


	//----- nvinfo : EIATTR_FRAME_SIZE
	.align		4
.L_2:
        /*000c*/ 	.byte	0x04, 0x11
        /*000e*/ 	.short	(.L_4 - .L_3)
	.align		4
.L_3:
        /*0010*/ 	.word	index@(_Z6kernely)
        /*0014*/ 	.word	0x00000008


	//----- nvinfo : EIATTR_MIN_STACK_SIZE
	.align		4
.L_4:
        /*0018*/ 	.byte	0x04, 0x12
        /*001a*/ 	.short	(.L_6 - .L_5)
	.align		4
.L_5:
        /*001c*/ 	.word	index@(_Z6kernely)
        /*0020*/ 	.word	0x00000008
.L_6:


//--------------------- .nv.compat                --------------------------
	.section	.nv.compat,"",@"SHT_CUDA_COMPAT_INFO"
	.align	4
        /*0000*/ 	.byte	0x02, 0x09, 0x00, 0x00, 0x02, 0x02, 0x02, 0x00, 0x02, 0x05, 0x05, 0x00, 0x03, 0x07, 0x01, 0x01
        /*0010*/ 	.byte	0x02, 0x03, 0x00, 0x00, 0x02, 0x06, 0x01, 0x00, 0x04, 0x0b, 0x08, 0x00, 0x09, 0x00, 0x00, 0x00
        /*0020*/ 	.byte	0x00, 0x00, 0x00, 0x00


//--------------------- .nv.info._Z6kernely       --------------------------
	.section	.nv.info._Z6kernely,"",@"SHT_CUDA_INFO"
	.sectionflags	@""
	.align	4


	//----- nvinfo : EIATTR_CUDA_API_VERSION
	.align		4
        /*0000*/ 	.byte	0x04, 0x37
        /*0002*/ 	.short	(.L_8 - .L_7)
.L_7:
        /*0004*/ 	.word	0x00000082


	//----- nvinfo : EIATTR_KPARAM_INFO
	.align		4
.L_8:
        /*0008*/ 	.byte	0x04, 0x17
        /*000a*/ 	.short	(.L_10 - .L_9)
.L_9:
        /*000c*/ 	.word	0x00000000
        /*0010*/ 	.short	0x0000
        /*0012*/ 	.short	0x0000
        /*0014*/ 	.byte	0x00, 0xf0, 0x21, 0x00


	//----- nvinfo : EIATTR_SPARSE_MMA_MASK
	.align		4
.L_10:
        /*0018*/ 	.byte	0x03, 0x50
        /*001a*/ 	.short	0x0000


	//----- nvinfo : EIATTR_MAXREG_COUNT
	.align		4
        /*001c*/ 	.byte	0x03, 0x1b
        /*001e*/ 	.short	0x00ff


	//----- nvinfo : EIATTR_EXTERNS
	.align		4
        /*0020*/ 	.byte	0x04, 0x0f
        /*0022*/ 	.short	(.L_12 - .L_11)


	//   ....[0]....
	.align		4
.L_11:
        /*0024*/ 	.word	index@(vprintf)


	//----- nvinfo : EIATTR_MERCURY_ISA_VERSION
	.align		4
.L_12:
        /*0028*/ 	.byte	0x03, 0x5f
        /*002a*/ 	.short	0x0101


	//----- nvinfo : EIATTR_VRC_CTA_INIT_COUNT
	.align		4
        /*002c*/ 	.byte	0x02, 0x4a
	.zero		1
	.zero		1


	//----- nvinfo : EIATTR_SYSCALL_OFFSETS
	.align		4
        /*0030*/ 	.byte	0x04, 0x46
        /*0032*/ 	.short	(.L_14 - .L_13)


	//   ....[0]....
.L_13:
        /*0034*/ 	.word	0x00000140


	//----- nvinfo : EIATTR_EXIT_INSTR_OFFSETS
	.align		4
.L_14:
        /*0038*/ 	.byte	0x04, 0x1c
        /*003a*/ 	.short	(.L_16 - .L_15)


	//   ....[0]....
.L_15:
        /*003c*/ 	.word	0x00000150


	//----- nvinfo : EIATTR_CBANK_PARAM_SIZE
	.align		4
.L_16:
        /*0040*/ 	.byte	0x03, 0x19
        /*0042*/ 	.short	0x0008


	//----- nvinfo : EIATTR_PARAM_CBANK
	.align		4
        /*0044*/ 	.byte	0x04, 0x0a
        /*0046*/ 	.short	(.L_18 - .L_17)
	.align		4
.L_17:
        /*0048*/ 	.word	index@(.nv.constant0._Z6kernely)
        /*004c*/ 	.short	0x0380
        /*004e*/ 	.short	0x0008


	//----- nvinfo : EIATTR_SW_WAR
	.align		4
.L_18:
        /*0050*/ 	.byte	0x04, 0x36
        /*0052*/ 	.short	(.L_20 - .L_19)
.L_19:
        /*0054*/ 	.word	0x00000008
.L_20:


//--------------------- .nv.callgraph             --------------------------
	.section	.nv.callgraph,"",@"SHT_CUDA_CALLGRAPH"
	.align	4
	.sectionentsize	8
	.align		4
        /*0000*/ 	.word	0x00000000
	.align		4
        /*0004*/ 	.word	0xffffffff
	.align		4
        /*0008*/ 	.word	index@(_Z6kernely)
	.align		4
        /*000c*/ 	.word	index@(vprintf)
	.align		4
        /*0010*/ 	.word	0x00000000
	.align		4
        /*0014*/ 	.word	0xfffffffe
	.align		4
        /*0018*/ 	.word	0x00000000
	.align		4
        /*001c*/ 	.word	0xfffffffd
	.align		4
        /*0020*/ 	.word	0x00000000
	.align		4
        /*0024*/ 	.word	0xfffffffc


//--------------------- .nv.constant4             --------------------------
	.section	.nv.constant4,"a",@progbits
	.align	8
	.align		8
.nv.constant4:
        /*0000*/ 	.dword	vprintf
	.align		8
        /*0008*/ 	.dword	$str


//--------------------- .text._Z6kernely          --------------------------
	.section	.text._Z6kernely,"ax",@progbits
	.align	128
        .global         _Z6kernely
        .type           _Z6kernely,@function
        .size           _Z6kernely,(.L_x_2 - _Z6kernely)
        .other          _Z6kernely,@"STO_CUDA_ENTRY STV_DEFAULT"
_Z6kernely:
.text._Z6kernely:
[----:B------:R-:W0:Y:S01]  /*0000*/  LDC R1, c[0x0][0x37c] ;  /* 0x0000df00ff017b82 */ /* 0x000e220000000800 */
[----:B------:R-:W1:Y:S01]  /*0010*/  LDCU UR4, c[0x0][0x380] ;  /* 0x00007000ff0477ac */ /* 0x000e620008000800 */
[----:B------:R-:W-:Y:S02]  /*0020*/  IMAD.MOV.U32 R0, RZ, RZ, -0x3e000000 ;  /* 0xc2000000ff007424 */ /* 0x000fe400078e00ff */
[----:B------:R-:W-:Y:S02]  /*0030*/  HFMA2 R10, -RZ, RZ, 2.01171875, 1638 ;  /* 0x40066666ff0a7431 */ /* 0x000fe400000001ff */
[----:B------:R-:W-:Y:S01]  /*0040*/  IMAD.MOV.U32 R11, RZ, RZ, 0x404ccccd ;  /* 0x404ccccdff0b7424 */ /* 0x000fe200078e00ff */
[----:B------:R-:W-:Y:S01]  /*0050*/  UMOV UR5, URZ ;  /* 0x000000ff00057c82 */ /* 0x000fe20008000000 */
[----:B0-----:R-:W-:Y:S02]  /*0060*/  VIADD R1, R1, 0xfffffff8 ;  /* 0xfffffff801017836 */ /* 0x001fe40000000000 */
[----:B-1----:R0:W5:Y:S01]  /*0070*/  TEX.LL RZ, R0, R10, R0, UR4, 2D, 0x1 ;  /* 0x28ff04000a007f60 */ /* 0x00216200089e01ff */
[----:B------:R-:W-:Y:S01]  /*0080*/  MOV R8, 0x0 ;  /* 0x0000000000087802 */ /* 0x000fe20000000f00 */
[----:B------:R-:W1:Y:S05]  /*0090*/  LDCU.64 UR6, c[0x4][0x8] ;  /* 0x01000100ff0677ac */ /* 0x000e6a0008000a00 */
[----:B------:R-:W2:Y:S01]  /*00a0*/  LDC.64 R8, c[0x4][R8] ;  /* 0x0100000008087b82 */ /* 0x000ea20000000a00 */
[----:B0-----:R-:W0:Y:S01]  /*00b0*/  LDCU UR4, c[0x0][0x2f8] ;  /* 0x00005f00ff0477ac */ /* 0x001e220008000800 */
[----:B-1----:R-:W-:Y:S01]  /*00c0*/  MOV R4, UR6 ;  /* 0x0000000600047c02 */ /* 0x002fe20008000f00 */
[----:B------:R-:W1:Y:S01]  /*00d0*/  LDCU UR5, c[0x0][0x2fc] ;  /* 0x00005f80ff0577ac */ /* 0x000e620008000800 */
[----:B------:R-:W-:Y:S01]  /*00e0*/  IMAD.U32 R5, RZ, RZ, UR7 ;  /* 0x00000007ff057e24 */ /* 0x000fe2000f8e00ff */
[----:B0-----:R-:W-:-:S04]  /*00f0*/  IADD3 R6, P0, PT, R1, UR4, RZ ;  /* 0x0000000401067c10 */ /* 0x001fc8000ff1e0ff */
[----:B-1----:R-:W-:Y:S01]  /*0100*/  IADD3.X R7, PT, PT, RZ, UR5, RZ, P0, !PT ;  /* 0x00000005ff077c10 */ /* 0x002fe200087fe4ff */
[----:B-----5:R-:W0:Y:S02]  /*0110*/  F2F.F64.F32 R2, R0 ;  /* 0x0000000000027310 */ /* 0x020e240000201800 */
[----:B0-2---:R0:W-:Y:S06]  /*0120*/  STL.64 [R1], R2 ;  /* 0x0000000201007387 */ /* 0x0051ec0000100a00 */
[----:B------:R-:W-:-:S07]  /*0130*/  LEPC R20, `(.L_x_0) ;  /* 0x000000001014794e */ /* 0x000fce0000000000 */
[----:B0-----:R-:W-:Y:S05]  /*0140*/  CALL.ABS.NOINC R8 ;  /* 0x0000000008007343 */ /* 0x001fea0003c00000 */
.L_x_0:
[----:B------:R-:W-:Y:S05]  /*0150*/  EXIT ;  /* 0x000000000000794d */ /* 0x000fea0003800000 */
.L_x_1:
[----:B------:R-:W-:-:S00]  /*0160*/  BRA `(.L_x_1) ;  /* 0xfffffffc00fc7947 */ /* 0x000fc0000383ffff */
[----:B------:R-:W-:-:S00]  /*0170*/  NOP ;  /* 0x0000000000007918 */ /* 0x000fc00000000000 */
        /* <DEDUP_REMOVED lines=8> */
.L_x_2:


//--------------------- .nv.global.init           --------------------------
	.section	.nv.global.init,"aw",@progbits
.nv.global.init:
	.type		$str,@object
	.size		$str,(.L_0 - $str)
$str:
        /*0000*/ 	.byte	0x76, 0x61, 0x6c, 0x20, 0x3d, 0x20, 0x25, 0x66, 0x0a, 0x00
.L_0:


//--------------------- .nv.shared.reserved.0     --------------------------
	.section	.nv.shared.reserved.0,"aw",@nobits
	.weak		__nv_reservedSMEM_offset_0_alias
	.size		__nv_reservedSMEM_offset_0_alias, 0, 64
	.other		__nv_reservedSMEM_offset_0_alias,@"STO_CUDA_RESERVED_SHARED STV_DEFAULT"
__nv_reservedSMEM_offset_0_alias:
	.zero		0
	.zero		64


//--------------------- .nv.constant0._Z6kernely  --------------------------
	.section	.nv.constant0._Z6kernely,"a",@progbits
	.sectionflags	@""
	.align	4
.nv.constant0._Z6kernely:
	.zero		904


//--------------------- SYMBOLS --------------------------

	.type		.nv.reservedSmem.offset0,@object
	.size		.nv.reservedSmem.offset0,0x4
	.type		vprintf,@function
